	.headerflags	@"EF_CUDA_TEXMODE_UNIFIED EF_CUDA_64BIT_ADDRESS EF_CUDA_ACCELERATORS EF_CUDA_SM90 EF_CUDA_VIRTUAL_SM(EF_CUDA_SM90)"
	.elftype	@"ET_EXEC"


//--------------------- .nv.info                  --------------------------
	.section	.nv.info,"",@"SHT_CUDA_INFO"
	.align	4


	//----- nvinfo : EIATTR_REGCOUNT
	.align		4
        /*0000*/ 	.byte	0x04, 0x2f
        /*0002*/ 	.short	(.L_3 - .L_2)
	.align		4
.L_2:
        /*0004*/ 	.word	index@(triton_poi_fused__native_batch_norm_legit_no_training_add_relu_32)
        /*0008*/ 	.word	0x00000024


	//----- nvinfo : EIATTR_MIN_STACK_SIZE
	.align		4
.L_3:
        /*000c*/ 	.byte	0x04, 0x12
        /*000e*/ 	.short	(.L_5 - .L_4)
	.align		4
.L_4:
        /*0010*/ 	.word	index@(triton_poi_fused__native_batch_norm_legit_no_training_add_relu_32)
        /*0014*/ 	.word	0x00000000


	//----- nvinfo : EIATTR_FRAME_SIZE
	.align		4
.L_5:
        /*0018*/ 	.byte	0x04, 0x11
        /*001a*/ 	.short	(.L_7 - .L_6)
	.align		4
.L_6:
        /*001c*/ 	.word	index@(triton_poi_fused__native_batch_norm_legit_no_training_add_relu_32)
        /*0020*/ 	.word	0x00000000


	//----- nvinfo : EIATTR_MIN_STACK_SIZE
	.align		4
.L_7:
        /*0024*/ 	.byte	0x04, 0x12
        /*0026*/ 	.short	(.L_9 - .L_8)
	.align		4
.L_8:
        /*0028*/ 	.word	index@(triton_poi_fused__native_batch_norm_legit_no_training_add_relu_32)
        /*002c*/ 	.word	0x00000000
.L_9:


//--------------------- .nv.info.triton_poi_fused__native_batch_norm_legit_no_training_add_relu_32 --------------------------
	.section	.nv.info.triton_poi_fused__native_batch_norm_legit_no_training_add_relu_32,"",@"SHT_CUDA_INFO"
	.sectionflags	@""
	.align	4


	//----- nvinfo : EIATTR_CUDA_API_VERSION
	.align		4
        /*0000*/ 	.byte	0x04, 0x37
        /*0002*/ 	.short	(.L_11 - .L_10)
.L_10:
        /*0004*/ 	.word	0x0000007c


	//----- nvinfo : EIATTR_KPARAM_INFO
	.align		4
.L_11:
        /*0008*/ 	.byte	0x04, 0x17
        /*000a*/ 	.short	(.L_13 - .L_12)
.L_12:
        /*000c*/ 	.word	0x00000000
        /*0010*/ 	.short	0x0007
        /*0012*/ 	.short	0x0038
        /*0014*/ 	.byte	0x00, 0xf0, 0x11, 0x00


	//----- nvinfo : EIATTR_KPARAM_INFO
	.align		4
.L_13:
        /*0018*/ 	.byte	0x04, 0x17
        /*001a*/ 	.short	(.L_15 - .L_14)
.L_14:
        /*001c*/ 	.word	0x00000000
        /*0020*/ 	.short	0x0006
        /*0022*/ 	.short	0x0030
        /*0024*/ 	.byte	0x00, 0xf4, 0x21, 0x00


	//----- nvinfo : EIATTR_KPARAM_INFO
	.align		4
.L_15:
        /*0028*/ 	.byte	0x04, 0x17
        /*002a*/ 	.short	(.L_17 - .L_16)
.L_16:
        /*002c*/ 	.word	0x00000000
        /*0030*/ 	.short	0x0005
        /*0032*/ 	.short	0x0028
        /*0034*/ 	.byte	0x00, 0xf4, 0x21, 0x00


	//----- nvinfo : EIATTR_KPARAM_INFO
	.align		4
.L_17:
        /*0038*/ 	.byte	0x04, 0x17
        /*003a*/ 	.short	(.L_19 - .L_18)
.L_18:
        /*003c*/ 	.word	0x00000000
        /*0040*/ 	.short	0x0004
        /*0042*/ 	.short	0x0020
        /*0044*/ 	.byte	0x00, 0xf4, 0x21, 0x00


	//----- nvinfo : EIATTR_KPARAM_INFO
	.align		4
.L_19:
        /*0048*/ 	.byte	0x04, 0x17
        /*004a*/ 	.short	(.L_21 - .L_20)
.L_20:
        /*004c*/ 	.word	0x00000000
        /*0050*/ 	.short	0x0003
        /*0052*/ 	.short	0x0018
        /*0054*/ 	.byte	0x00, 0xf4, 0x21, 0x00


	//----- nvinfo : EIATTR_KPARAM_INFO
	.align		4
.L_21:
        /*0058*/ 	.byte	0x04, 0x17
        /*005a*/ 	.short	(.L_23 - .L_22)
.L_22:
        /*005c*/ 	.word	0x00000000
        /*0060*/ 	.short	0x0002
        /*0062*/ 	.short	0x0010
        /*0064*/ 	.byte	0x00, 0xf4, 0x21, 0x00


	//----- nvinfo : EIATTR_KPARAM_INFO
	.align		4
.L_23:
        /*0068*/ 	.byte	0x04, 0x17
        /*006a*/ 	.short	(.L_25 - .L_24)
.L_24:
        /*006c*/ 	.word	0x00000000
        /*0070*/ 	.short	0x0001
        /*0072*/ 	.short	0x0008
        /*0074*/ 	.byte	0x00, 0xf4, 0x21, 0x00


	//----- nvinfo : EIATTR_KPARAM_INFO
	.align		4
.L_25:
        /*0078*/ 	.byte	0x04, 0x17
        /*007a*/ 	.short	(.L_27 - .L_26)
.L_26:
        /*007c*/ 	.word	0x00000000
        /*0080*/ 	.short	0x0000
        /*0082*/ 	.short	0x0000
        /*0084*/ 	.byte	0x00, 0xf4, 0x21, 0x00


	//----- nvinfo : EIATTR_SPARSE_MMA_MASK
	.align		4
.L_27:
        /*0088*/ 	.byte	0x03, 0x50
        /*008a*/ 	.short	0x0000


	//----- nvinfo : EIATTR_MAXREG_COUNT
	.align		4
        /*008c*/ 	.byte	0x03, 0x1b
        /*008e*/ 	.short	0x00ff


	//----- nvinfo : EIATTR_EXIT_INSTR_OFFSETS
	.align		4
        /*0090*/ 	.byte	0x04, 0x1c
        /*0092*/ 	.short	(.L_29 - .L_28)


	//   ....[0]....
.L_28:
        /*0094*/ 	.word	0x00000b10


	//----- nvinfo : EIATTR_REQNTID
	.align		4
.L_29:
        /*0098*/ 	.byte	0x04, 0x10
        /*009a*/ 	.short	(.L_31 - .L_30)
.L_30:
        /*009c*/ 	.word	0x00000080
        /*00a0*/ 	.word	0x00000001
        /*00a4*/ 	.word	0x00000001


	//----- nvinfo : EIATTR_CBANK_PARAM_SIZE
	.align		4
.L_31:
        /*00a8*/ 	.byte	0x03, 0x19
        /*00aa*/ 	.short	0x003c


	//----- nvinfo : EIATTR_PARAM_CBANK
	.align		4
        /*00ac*/ 	.byte	0x04, 0x0a
        /*00ae*/ 	.short	(.L_33 - .L_32)
	.align		4
.L_32:
        /*00b0*/ 	.word	index@(.nv.constant0.triton_poi_fused__native_batch_norm_legit_no_training_add_relu_32)
        /*00b4*/ 	.short	0x0210
        /*00b6*/ 	.short	0x003c


	//----- nvinfo : EIATTR_SW_WAR
	.align		4
.L_33:
        /*00b8*/ 	.byte	0x04, 0x36
        /*00ba*/ 	.short	(.L_35 - .L_34)
.L_34:
        /*00bc*/ 	.word	0x00000008
.L_35:


//--------------------- .nv.callgraph             --------------------------
	.section	.nv.callgraph,"",@"SHT_CUDA_CALLGRAPH"
	.align	4
	.sectionentsize	8
	.align		4
        /*0000*/ 	.word	0x00000000
	.align		4
        /*0004*/ 	.word	0xffffffff
	.align		4
        /*0008*/ 	.word	0x00000000
	.align		4
        /*000c*/ 	.word	0xfffffffe
	.align		4
        /*0010*/ 	.word	0x00000000
	.align		4
        /*0014*/ 	.word	0xfffffffd
	.align		4
        /*0018*/ 	.word	0x00000000
	.align		4
        /*001c*/ 	.word	0xfffffffc


//--------------------- .nv.constant4             --------------------------
	.section	.nv.constant4,"a",@progbits
	.align	8
	.align		8
.nv.constant4:
        /*0000*/ 	.dword	_$_str
	.align		8
        /*0008*/ 	.dword	_$_str_$_2


//--------------------- .text.triton_poi_fused__native_batch_norm_legit_no_training_add_relu_32 --------------------------
	.section	.text.triton_poi_fused__native_batch_norm_legit_no_training_add_relu_32,"ax",@progbits
	.align	128
        .global         triton_poi_fused__native_batch_norm_legit_no_training_add_relu_32
        .type           triton_poi_fused__native_batch_norm_legit_no_training_add_relu_32,@function
        .size           triton_poi_fused__native_batch_norm_legit_no_training_add_relu_32,(.L_x_1 - triton_poi_fused__native_batch_norm_legit_no_training_add_relu_32)
        .other          triton_poi_fused__native_batch_norm_legit_no_training_add_relu_32,@"STO_CUDA_ENTRY STV_DEFAULT"
triton_poi_fused__native_batch_norm_legit_no_training_add_relu_32:
.text.triton_poi_fused__native_batch_norm_legit_no_training_add_relu_32:
[----:B------:R-:W-:Y:S01]  /*0000*/  LDC R1, c[0x0][0x28] ;  /* 0x00000a00ff017b82 */ /* 0x000fe20000000800 */
[----:B------:R-:W1:Y:S07]  /*0010*/  S2R R0, SR_TID.X ;  /* 0x0000000000007919 */ /* 0x000e6e0000002100 */
[----:B------:R-:W2:Y:S01]  /*0020*/  LDC.64 R24, c[0x0][0x218] ;  /* 0x00008600ff187b82 */ /* 0x000ea20000000a00 */
[----:B------:R-:W-:Y:S01]  /*0030*/  ULDC.64 UR4, c[0x0][0x208] ;  /* 0x0000820000047ab9 */ /* 0x000fe20000000a00 */
[----:B------:R-:W3:Y:S06]  /*0040*/  S2R R3, SR_CTAID.X ;  /* 0x0000000000037919 */ /* 0x000eec0000002500 */
[----:B------:R-:W4:Y:S01]  /*0050*/  LDC.64 R20, c[0x0][0x210] ;  /* 0x00008400ff147b82 */ /* 0x000f220000000a00 */
[----:B-1----:R-:W-:-:S04]  /*0060*/  SHF.L.U32 R0, R0, 0x2, RZ ;  /* 0x0000000200007819 */ /* 0x002fc800000006ff */
[----:B------:R-:W-:Y:S02]  /*0070*/  LOP3.LUT R0, R0, 0x1fc, RZ, 0xc0, !PT ;  /* 0x000001fc00007812 */ /* 0x000fe400078ec0ff */
[----:B---3--:R-:W-:Y:S02]  /*0080*/  SHF.R.S32.HI R12, RZ, 0x15, R3 ;  /* 0x00000015ff0c7819 */ /* 0x008fe40000011403 */
[----:B------:R-:W-:Y:S02]  /*0090*/  LEA R0, R3, R0, 0xa ;  /* 0x0000000003007211 */ /* 0x000fe400078e50ff */
[----:B------:R-:W-:Y:S02]  /*00a0*/  SGXT R12, R12, 0x1 ;  /* 0x000000010c0c781a */ /* 0x000fe40000000200 */
[----:B------:R-:W-:Y:S01]  /*00b0*/  IADD3 R31, R0, 0x200, RZ ;  /* 0x00000200001f7810 */ /* 0x000fe20007ffe0ff */
[----:B----4-:R-:W-:Y:S01]  /*00c0*/  IMAD.WIDE R20, R0, 0x4, R20 ;  /* 0x0000000400147825 */ /* 0x010fe200078e0214 */
[----:B------:R-:W-:-:S04]  /*00d0*/  LEA.HI R2, R12, R0, RZ, 0xc ;  /* 0x000000000c027211 */ /* 0x000fc800078f60ff */
[----:B------:R-:W-:Y:S01]  /*00e0*/  LOP3.LUT R3, R2, 0xfffff000, RZ, 0xc0, !PT ;  /* 0xfffff00002037812 */ /* 0x000fe200078ec0ff */
[----:B------:R-:W3:Y:S03]  /*00f0*/  LDG.E.128 R4, desc[UR4][R20.64] ;  /* 0x0000000414047981 */ /* 0x000ee6000c1e1d00 */
[----:B------:R-:W-:Y:S02]  /*0100*/  IADD3 R28, R0, -R3, RZ ;  /* 0x80000003001c7210 */ /* 0x000fe40007ffe0ff */
[----:B------:R-:W1:Y:S01]  /*0110*/  LDC.64 R2, c[0x0][0x220] ;  /* 0x00008800ff027b82 */ /* 0x000e620000000a00 */
[----:B------:R-:W-:Y:S02]  /*0120*/  LEA.HI R12, R12, R31, RZ, 0xc ;  /* 0x0000001f0c0c7211 */ /* 0x000fe400078f60ff */
[----:B--2---:R-:W-:Y:S02]  /*0130*/  IMAD.WIDE R8, R28, 0x4, R24 ;  /* 0x000000041c087825 */ /* 0x004fe400078e0218 */
[----:B------:R-:W-:Y:S01]  /*0140*/  LOP3.LUT R14, R12, 0xfffff000, RZ, 0xc0, !PT ;  /* 0xfffff0000c0e7812 */ /* 0x000fe200078ec0ff */
[----:B------:R-:W2:Y:S03]  /*0150*/  LDG.E.128 R20, desc[UR4][R20.64+0x800] ;  /* 0x0008000414147981 */ /* 0x000ea6000c1e1d00 */
[----:B------:R-:W-:Y:S01]  /*0160*/  IADD3 R31, R31, -R14, RZ ;  /* 0x8000000e1f1f7210 */ /* 0x000fe20007ffe0ff */
[----:B------:R-:W3:Y:S01]  /*0170*/  LDG.E.EL.128 R8, desc[UR4][R8.64] ;  /* 0x0000000408087981 */ /* 0x000ee2000c2e1d00 */
[----:B-1----:R-:W-:-:S04]  /*0180*/  IMAD.WIDE R12, R28, 0x4, R2 ;  /* 0x000000041c0c7825 */ /* 0x002fc800078e0202 */
[C---:B------:R-:W-:Y:S02]  /*0190*/  IMAD.WIDE R18, R31.reuse, 0x4, R2 ;  /* 0x000000041f127825 */ /* 0x040fe400078e0202 */
[----:B------:R-:W4:Y:S04]  /*01a0*/  LDG.E.EL.128 R12, desc[UR4][R12.64] ;  /* 0x000000040c0c7981 */ /* 0x000f28000c2e1d00 */
[----:B------:R-:W5:Y:S01]  /*01b0*/  LDG.E.EL.128 R16, desc[UR4][R18.64] ;  /* 0x0000000412107981 */ /* 0x000f62000c2e1d00 */
[----:B------:R-:W-:-:S06]  /*01c0*/  IMAD.WIDE R24, R31, 0x4, R24 ;  /* 0x000000041f187825 */ /* 0x000fcc00078e0218 */
[----:B------:R-:W2:Y:S01]  /*01d0*/  LDG.E.EL.128 R24, desc[UR4][R24.64] ;  /* 0x0000000418187981 */ /* 0x000ea2000c2e1d00 */
[----:B------:R-:W-:Y:S01]  /*01e0*/  HFMA2.MMA R29, -RZ, RZ, 1.625, 0 ;  /* 0x3e800000ff1d7435 */ /* 0x000fe200000001ff */
[----:B---3--:R-:W-:Y:S01]  /*01f0*/  FADD R2, R7, -R11 ;  /* 0x8000000b07027221 */ /* 0x008fe20000000000 */
[----:B----4-:R-:W-:Y:S01]  /*0200*/  FADD R7, R12, 9.9999997473787516356e-06 ;  /* 0x3727c5ac0c077421 */ /* 0x010fe20000000000 */
[----:B-----5:R-:W-:-:S05]  /*0210*/  FADD R11, R16, 9.9999997473787516356e-06 ;  /* 0x3727c5ac100b7421 */ /* 0x020fca0000000000 */
[----:B------:R-:W1:Y:S01]  /*0220*/  MUFU.SQRT R7, R7 ;  /* 0x0000000700077308 */ /* 0x000e620000002000 */
[----:B------:R-:W-:Y:S01]  /*0230*/  FADD R17, R17, 9.9999997473787516356e-06 ;  /* 0x3727c5ac11117421 */ /* 0x000fe20000000000 */
[----:B------:R-:W-:-:S06]  /*0240*/  FADD R19, R19, 9.9999997473787516356e-06 ;  /* 0x3727c5ac13137421 */ /* 0x000fcc0000000000 */
[----:B------:R-:W3:Y:S01]  /*0250*/  MUFU.SQRT R11, R11 ;  /* 0x0000000b000b7308 */ /* 0x000ee20000002000 */
[----:B------:R-:W-:Y:S01]  /*0260*/  FADD R18, R18, 9.9999997473787516356e-06 ;  /* 0x3727c5ac12127421 */ /* 0x000fe20000000000 */
[----:B------:R-:W-:Y:S01]  /*0270*/  FADD R12, R5, -R9 ;  /* 0x80000009050c7221 */ /* 0x000fe20000000000 */
[----:B------:R-:W-:Y:S01]  /*0280*/  FADD R3, R6, -R10 ;  /* 0x8000000a06037221 */ /* 0x000fe20000000000 */
[----:B-1----:R-:W-:-:S04]  /*0290*/  FSETP.GT.AND P1, PT, R7, 8.50705917302346158658e+37, PT ;  /* 0x7e8000000700780b */ /* 0x002fc80003f24000 */
[----:B------:R-:W1:Y:S01]  /*02a0*/  MUFU.SQRT R16, R17 ;  /* 0x0000001100107308 */ /* 0x000e620000002000 */
[----:B------:R-:W-:-:S07]  /*02b0*/  FSETP.GEU.AND P6, PT, R7, 1.175494350822287508e-38, PT ;  /* 0x008000000700780b */ /* 0x000fce0003fce000 */
[----:B------:R-:W4:Y:S01]  /*02c0*/  MUFU.SQRT R5, R19 ;  /* 0x0000001300057308 */ /* 0x000f220000002000 */
[----:B---3--:R-:W-:-:S07]  /*02d0*/  FSETP.GT.AND P5, PT, R11, 8.50705917302346158658e+37, PT ;  /* 0x7e8000000b00780b */ /* 0x008fce0003fa4000 */
[----:B------:R-:W3:Y:S01]  /*02e0*/  MUFU.SQRT R6, R18 ;  /* 0x0000001200067308 */ /* 0x000ee20000002000 */
[----:B------:R-:W-:Y:S01]  /*02f0*/  FSETP.GEU.AND P4, PT, R11, 1.175494350822287508e-38, PT ;  /* 0x008000000b00780b */ /* 0x000fe20003f8e000 */
[----:B------:R-:W-:Y:S01]  /*0300*/  @P1 FMUL R7, R7, 0.25 ;  /* 0x3e80000007071820 */ /* 0x000fe20000400000 */
[----:B------:R-:W-:Y:S02]  /*0310*/  FSEL R33, R29, 1, P1 ;  /* 0x3f8000001d217808 */ /* 0x000fe40000800000 */
[----:B-1----:R-:W-:Y:S01]  /*0320*/  FSETP.GT.AND P0, PT, R16, 8.50705917302346158658e+37, PT ;  /* 0x7e8000001000780b */ /* 0x002fe20003f04000 */
[----:B------:R-:W-:Y:S02]  /*0330*/  @!P6 FMUL R7, R7, 16777216 ;  /* 0x4b8000000707e820 */ /* 0x000fe40000400000 */
[----:B------:R-:W-:Y:S01]  /*0340*/  @!P6 FMUL R33, R33, 16777216 ;  /* 0x4b8000002121e820 */ /* 0x000fe20000400000 */
[----:B----4-:R-:W-:Y:S01]  /*0350*/  FSETP.GT.AND P6, PT, R5, 8.50705917302346158658e+37, PT ;  /* 0x7e8000000500780b */ /* 0x010fe20003fc4000 */
[----:B------:R-:W-:Y:S01]  /*0360*/  FADD R30, R4, -R8 ;  /* 0x80000008041e7221 */ /* 0x000fe20000000000 */
[----:B------:R-:W-:Y:S01]  /*0370*/  @P5 FMUL R11, R11, 0.25 ;  /* 0x3e8000000b0b5820 */ /* 0x000fe20000400000 */
[----:B------:R-:W-:Y:S01]  /*0380*/  FSEL R4, R29, 1, P5 ;  /* 0x3f8000001d047808 */ /* 0x000fe20002800000 */
[----:B--2---:R-:W-:Y:S01]  /*0390*/  FADD R25, R21, -R25 ;  /* 0x8000001915197221 */ /* 0x004fe20000000000 */
[----:B------:R-:W-:Y:S01]  /*03a0*/  FSETP.GEU.AND P3, PT, R16, 1.175494350822287508e-38, PT ;  /* 0x008000001000780b */ /* 0x000fe20003f6e000 */
[----:B------:R-:W-:Y:S01]  /*03b0*/  FADD R24, R20, -R24 ;  /* 0x8000001814187221 */ /* 0x000fe20000000000 */
[C---:B---3--:R-:W-:Y:S01]  /*03c0*/  FSETP.GT.AND P2, PT, R6.reuse, 8.50705917302346158658e+37, PT ;  /* 0x7e8000000600780b */ /* 0x048fe20003f44000 */
[----:B------:R-:W-:Y:S01]  /*03d0*/  @!P4 FMUL R11, R11, 16777216 ;  /* 0x4b8000000b0bc820 */ /* 0x000fe20000400000 */
[C---:B------:R-:W-:Y:S01]  /*03e0*/  FSETP.GEU.AND P5, PT, R5.reuse, 1.175494350822287508e-38, PT ;  /* 0x008000000500780b */ /* 0x040fe20003fae000 */
[----:B------:R-:W1:Y:S01]  /*03f0*/  LDC.64 R18, c[0x0][0x228] ;  /* 0x00008a00ff127b82 */ /* 0x000e620000000a00 */
[----:B------:R-:W-:Y:S01]  /*0400*/  FSETP.GEU.AND P1, PT, R6, 1.175494350822287508e-38, PT ;  /* 0x008000000600780b */ /* 0x000fe20003f2e000 */
[----:B------:R-:W2:Y:S01]  /*0410*/  MUFU.RCP R8, R7 ;  /* 0x0000000700087308 */ /* 0x000ea20000001000 */
[----:B------:R-:W-:Y:S01]  /*0420*/  @P0 FMUL R16, R16, 0.25 ;  /* 0x3e80000010100820 */ /* 0x000fe20000400000 */
[----:B------:R-:W-:-:S04]  /*0430*/  @P6 FMUL R5, R5, 0.25 ;  /* 0x3e80000005056820 */ /* 0x000fc80000400000 */
[----:B------:R-:W3:Y:S02]  /*0440*/  LDC.64 R20, c[0x0][0x230] ;  /* 0x00008c00ff147b82 */ /* 0x000ee40000000a00 */
[----:B------:R-:W4:Y:S01]  /*0450*/  MUFU.RCP R11, R11 ;  /* 0x0000000b000b7308 */ /* 0x000f220000001000 */
[----:B------:R-:W-:Y:S01]  /*0460*/  @P2 FMUL R6, R6, 0.25 ;  /* 0x3e80000006062820 */ /* 0x000fe20000400000 */
[----:B------:R-:W-:Y:S01]  /*0470*/  @!P3 FMUL R16, R16, 16777216 ;  /* 0x4b8000001010b820 */ /* 0x000fe20000400000 */
[----:B------:R-:W-:Y:S02]  /*0480*/  @!P5 FMUL R5, R5, 16777216 ;  /* 0x4b8000000505d820 */ /* 0x000fe40000400000 */
[----:B------:R-:W-:Y:S01]  /*0490*/  @!P1 FMUL R6, R6, 16777216 ;  /* 0x4b80000006069820 */ /* 0x000fe20000400000 */
[----:B------:R-:W-:Y:S02]  /*04a0*/  @!P4 FMUL R4, R4, 16777216 ;  /* 0x4b8000000404c820 */ /* 0x000fe40000400000 */
[----:B------:R-:W5:Y:S01]  /*04b0*/  MUFU.RCP R16, R16 ;  /* 0x0000001000107308 */ /* 0x000f620000001000 */
[----:B--2---:R-:W-:Y:S01]  /*04c0*/  FMUL R33, R8, R33 ;  /* 0x0000002108217220 */ /* 0x004fe20000400000 */
[----:B------:R-:W-:-:S06]  /*04d0*/  FSEL R9, R29, 1, P0 ;  /* 0x3f8000001d097808 */ /* 0x000fcc0000000000 */
[----:B------:R-:W2:Y:S01]  /*04e0*/  MUFU.RCP R7, R6 ;  /* 0x0000000600077308 */ /* 0x000ea20000001000 */
[----:B----4-:R-:W-:Y:S01]  /*04f0*/  FMUL R11, R11, R4 ;  /* 0x000000040b0b7220 */ /* 0x010fe20000400000 */
[----:B------:R-:W-:-:S06]  /*0500*/  FSEL R4, R29, 1, P2 ;  /* 0x3f8000001d047808 */ /* 0x000fcc0001000000 */
[----:B------:R-:W4:Y:S01]  /*0510*/  MUFU.RCP R5, R5 ;  /* 0x0000000500057308 */ /* 0x000f220000001000 */
[----:B------:R-:W-:Y:S01]  /*0520*/  FSEL R8, R29, 1, P6 ;  /* 0x3f8000001d087808 */ /* 0x000fe20003000000 */
[----:B------:R-:W-:Y:S01]  /*0530*/  @!P3 FMUL R9, R9, 16777216 ;  /* 0x4b8000000909b820 */ /* 0x000fe20000400000 */
[----:B------:R-:W-:-:S03]  /*0540*/  @!P1 FMUL R4, R4, 16777216 ;  /* 0x4b80000004049820 */ /* 0x000fc60000400000 */
[----:B------:R-:W-:Y:S01]  /*0550*/  @!P5 FMUL R8, R8, 16777216 ;  /* 0x4b8000000808d820 */ /* 0x000fe20000400000 */
[----:B-----5:R-:W-:Y:S01]  /*0560*/  FMUL R16, R16, R9 ;  /* 0x0000000910107220 */ /* 0x020fe20000400000 */
[----:B--2---:R-:W-:Y:S01]  /*0570*/  FMUL R7, R7, R4 ;  /* 0x0000000407077220 */ /* 0x004fe20000400000 */
[----:B------:R-:W-:Y:S01]  /*0580*/  FADD R23, R23, -R27 ;  /* 0x8000001b17177221 */ /* 0x000fe20000000000 */
[----:B------:R-:W-:Y:S01]  /*0590*/  FADD R22, R22, -R26 ;  /* 0x8000001a16167221 */ /* 0x000fe20000000000 */
[----:B----4-:R-:W-:Y:S01]  /*05a0*/  FMUL R6, R5, R8 ;  /* 0x0000000805067220 */ /* 0x010fe20000400000 */
[----:B-1----:R-:W-:-:S04]  /*05b0*/  IMAD.WIDE R4, R31, 0x4, R18 ;  /* 0x000000041f047825 */ /* 0x002fc800078e0212 */
[----:B---3--:R-:W-:-:S04]  /*05c0*/  IMAD.WIDE R8, R31, 0x4, R20 ;  /* 0x000000041f087825 */ /* 0x008fc800078e0214 */
[----:B------:R-:W-:Y:S01]  /*05d0*/  FMUL R27, R11, R24 ;  /* 0x000000180b1b7220 */ /* 0x000fe20000400000 */
[----:B------:R-:W-:Y:S01]  /*05e0*/  FMUL R26, R16, R25 ;  /* 0x00000019101a7220 */ /* 0x000fe20000400000 */
[----:B------:R-:W-:Y:S01]  /*05f0*/  FMUL R25, R7, R22 ;  /* 0x0000001607197220 */ /* 0x000fe20000400000 */
[----:B------:R-:W-:Y:S02]  /*0600*/  FMUL R24, R6, R23 ;  /* 0x0000001706187220 */ /* 0x000fe40000400000 */
[----:B------:R-:W2:Y:S04]  /*0610*/  LDG.E.EL.128 R4, desc[UR4][R4.64] ;  /* 0x0000000404047981 */ /* 0x000ea8000c2e1d00 */
[----:B------:R-:W2:Y:S01]  /*0620*/  LDG.E.EL.128 R8, desc[UR4][R8.64] ;  /* 0x0000000408087981 */ /* 0x000ea2000c2e1d00 */
[----:B------:R-:W-:-:S04]  /*0630*/  IMAD.WIDE R18, R28, 0x4, R18 ;  /* 0x000000041c127825 */ /* 0x000fc800078e0212 */
[----:B------:R-:W-:Y:S02]  /*0640*/  IMAD.WIDE R20, R28, 0x4, R20 ;  /* 0x000000041c147825 */ /* 0x000fe400078e0214 */
[----:B------:R-:W3:Y:S04]  /*0650*/  LDG.E.EL.128 R16, desc[UR4][R18.64] ;  /* 0x0000000412107981 */ /* 0x000ee8000c2e1d00 */
[----:B------:R-:W3:Y:S01]  /*0660*/  LDG.E.EL.128 R20, desc[UR4][R20.64] ;  /* 0x0000000414147981 */ /* 0x000ee2000c2e1d00 */
[----:B------:R-:W-:Y:S01]  /*0670*/  FADD R13, R13, 9.9999997473787516356e-06 ;  /* 0x3727c5ac0d0d7421 */ /* 0x000fe20000000000 */
[----:B------:R-:W-:Y:S01]  /*0680*/  FADD R15, R15, 9.9999997473787516356e-06 ;  /* 0x3727c5ac0f0f7421 */ /* 0x000fe20000000000 */
[----:B------:R-:W-:Y:S01]  /*0690*/  FADD R14, R14, 9.9999997473787516356e-06 ;  /* 0x3727c5ac0e0e7421 */ /* 0x000fe20000000000 */
[----:B------:R-:W-:Y:S01]  /*06a0*/  FMUL R31, R33, R30 ;  /* 0x0000001e211f7220 */ /* 0x000fe20000400000 */
[----:B--2---:R-:W-:-:S02]  /*06b0*/  FFMA R25, R6, R25, R10 ;  /* 0x0000001906197223 */ /* 0x004fc4000000000a */
[----:B------:R-:W1:Y:S01]  /*06c0*/  MUFU.SQRT R6, R13 ;  /* 0x0000000d00067308 */ /* 0x000e620000002000 */
[----:B------:R-:W-:Y:S01]  /*06d0*/  FFMA R26, R5, R26, R9 ;  /* 0x0000001a051a7223 */ /* 0x000fe20000000009 */
[----:B------:R-:W-:-:S06]  /*06e0*/  FFMA R24, R7, R24, R11 ;  /* 0x0000001807187223 */ /* 0x000fcc000000000b */
[----:B------:R-:W2:Y:S08]  /*06f0*/  MUFU.SQRT R9, R15 ;  /* 0x0000000f00097308 */ /* 0x000eb00000002000 */
[----:B------:R-:W4:Y:S01]  /*0700*/  MUFU.SQRT R7, R14 ;  /* 0x0000000e00077308 */ /* 0x000f220000002000 */
[C---:B-1----:R-:W-:Y:S02]  /*0710*/  FSETP.GT.AND P0, PT, R6.reuse, 8.50705917302346158658e+37, PT ;  /* 0x7e8000000600780b */ /* 0x042fe40003f04000 */
[----:B------:R-:W-:Y:S01]  /*0720*/  FSETP.GEU.AND P3, PT, R6, 1.175494350822287508e-38, PT ;  /* 0x008000000600780b */ /* 0x000fe20003f6e000 */
[----:B------:R-:W-:-:S02]  /*0730*/  FFMA R27, R4, R27, R8 ;  /* 0x0000001b041b7223 */ /* 0x000fc40000000008 */
[----:B------:R-:W1:Y:S01]  /*0740*/  LDC.64 R4, c[0x0][0x238] ;  /* 0x00008e00ff047b82 */ /* 0x000e620000000a00 */
[C---:B--2---:R-:W-:Y:S02]  /*0750*/  FSETP.GT.AND P2, PT, R9.reuse, 8.50705917302346158658e+37, PT ;  /* 0x7e8000000900780b */ /* 0x044fe40003f44000 */
[----:B------:R-:W-:Y:S02]  /*0760*/  FSETP.GEU.AND P5, PT, R9, 1.175494350822287508e-38, PT ;  /* 0x008000000900780b */ /* 0x000fe40003fae000 */
[----:B----4-:R-:W-:-:S03]  /*0770*/  FSETP.GT.AND P1, PT, R7, 8.50705917302346158658e+37, PT ;  /* 0x7e8000000700780b */ /* 0x010fc60003f24000 */
[----:B------:R-:W-:Y:S01]  /*0780*/  @P0 FMUL R6, R6, 0.25 ;  /* 0x3e80000006060820 */ /* 0x000fe20000400000 */
[----:B------:R-:W-:-:S03]  /*0790*/  FSETP.GEU.AND P4, PT, R7, 1.175494350822287508e-38, PT ;  /* 0x008000000700780b */ /* 0x000fc60003f8e000 */
[----:B------:R-:W-:Y:S02]  /*07a0*/  @!P3 FMUL R6, R6, 16777216 ;  /* 0x4b8000000606b820 */ /* 0x000fe40000400000 */
[----:B------:R-:W-:Y:S02]  /*07b0*/  @P2 FMUL R9, R9, 0.25 ;  /* 0x3e80000009092820 */ /* 0x000fe40000400000 */
[----:B------:R-:W2:Y:S02]  /*07c0*/  MUFU.RCP R13, R6 ;  /* 0x00000006000d7308 */ /* 0x000ea40000001000 */
[----:B------:R-:W-:Y:S01]  /*07d0*/  @!P5 FMUL R9, R9, 16777216 ;  /* 0x4b8000000909d820 */ /* 0x000fe20000400000 */
[----:B------:R-:W-:Y:S01]  /*07e0*/  @P1 FMUL R7, R7, 0.25 ;  /* 0x3e80000007071820 */ /* 0x000fe20000400000 */
[----:B------:R-:W-:-:S03]  /*07f0*/  FSEL R10, R29, 1, P0 ;  /* 0x3f8000001d0a7808 */ /* 0x000fc60000000000 */
[----:B------:R-:W-:Y:S01]  /*0800*/  @!P4 FMUL R7, R7, 16777216 ;  /* 0x4b8000000707c820 */ /* 0x000fe20000400000 */
[----:B------:R-:W4:Y:S01]  /*0810*/  MUFU.RCP R9, R9 ;  /* 0x0000000900097308 */ /* 0x000f220000001000 */
[----:B------:R-:W-:Y:S01]  /*0820*/  @!P3 FMUL R10, R10, 16777216 ;  /* 0x4b8000000a0ab820 */ /* 0x000fe20000400000 */
[----:B-1----:R-:W-:Y:S01]  /*0830*/  IMAD.WIDE R14, R0, 0x4, R4 ;  /* 0x00000004000e7825 */ /* 0x002fe200078e0204 */
[----:B------:R-:W-:-:S05]  /*0840*/  FSEL R11, R29, 1, P1 ;  /* 0x3f8000001d0b7808 */ /* 0x000fca0000800000 */
[----:B------:R1:W5:Y:S01]  /*0850*/  MUFU.RCP R8, R7 ;  /* 0x0000000700087308 */ /* 0x0003620000001000 */
[----:B--2---:R-:W-:Y:S01]  /*0860*/  FMUL R13, R13, R10 ;  /* 0x0000000a0d0d7220 */ /* 0x004fe20000400000 */
[----:B------:R-:W-:Y:S01]  /*0870*/  FSEL R10, R29, 1, P2 ;  /* 0x3f8000001d0a7808 */ /* 0x000fe20001000000 */
[----:B------:R-:W-:-:S04]  /*0880*/  @!P4 FMUL R11, R11, 16777216 ;  /* 0x4b8000000b0bc820 */ /* 0x000fc80000400000 */
[----:B------:R-:W-:Y:S01]  /*0890*/  @!P5 FMUL R10, R10, 16777216 ;  /* 0x4b8000000a0ad820 */ /* 0x000fe20000400000 */
[----:B-1----:R-:W2:Y:S01]  /*08a0*/  LDG.E.128 R4, desc[UR4][R14.64] ;  /* 0x000000040e047981 */ /* 0x002ea2000c1e1d00 */
[----:B---3--:R-:W-:Y:S02]  /*08b0*/  FFMA R31, R16, R31, R20 ;  /* 0x0000001f101f7223 */ /* 0x008fe40000000014 */
[----:B----4-:R-:W-:Y:S01]  /*08c0*/  FMUL R29, R9, R10 ;  /* 0x0000000a091d7220 */ /* 0x010fe20000400000 */
[----:B-----5:R-:W-:Y:S02]  /*08d0*/  FMUL R16, R8, R11 ;  /* 0x0000000b08107220 */ /* 0x020fe40000400000 */
[----:B------:R-:W3:Y:S01]  /*08e0*/  LDG.E.128 R8, desc[UR4][R14.64+0x800] ;  /* 0x000800040e087981 */ /* 0x000ee2000c1e1d00 */
[----:B------:R-:W-:Y:S02]  /*08f0*/  FMUL R20, R13, R12 ;  /* 0x0000000c0d147220 */ /* 0x000fe40000400000 */
[----:B------:R-:W1:Y:S01]  /*0900*/  LDC.64 R12, c[0x0][0x240] ;  /* 0x00009000ff0c7b82 */ /* 0x000e620000000a00 */
[----:B------:R-:W-:Y:S01]  /*0910*/  FMUL R2, R29, R2 ;  /* 0x000000021d027220 */ /* 0x000fe20000400000 */
[----:B------:R-:W-:Y:S01]  /*0920*/  FMUL R3, R16, R3 ;  /* 0x0000000310037220 */ /* 0x000fe20000400000 */
[----:B------:R-:W-:-:S02]  /*0930*/  FFMA R20, R17, R20, R21 ;  /* 0x0000001411147223 */ /* 0x000fc40000000015 */
[----:B------:R-:W-:Y:S01]  /*0940*/  FFMA R2, R19, R2, R23 ;  /* 0x0000000213027223 */ /* 0x000fe20000000017 */
[----:B------:R-:W-:Y:S01]  /*0950*/  FFMA R3, R18, R3, R22 ;  /* 0x0000000312037223 */ /* 0x000fe20000000016 */
[----:B-1----:R-:W-:Y:S01]  /*0960*/  IMAD.WIDE R12, R0, 0x4, R12 ;  /* 0x00000004000c7825 */ /* 0x002fe200078e020c */
[----:B--2---:R-:W-:-:S03]  /*0970*/  FSETP.GEU.AND P6, PT, R31, -R4, PT ;  /* 0x800000041f00720b */ /* 0x004fc60003fce000 */
[----:B------:R-:W-:Y:S01]  /*0980*/  FADD R4, R4, R31 ;  /* 0x0000001f04047221 */ /* 0x000fe20000000000 */
[----:B------:R-:W-:Y:S01]  /*0990*/  FSETP.GEU.AND P0, PT, R20, -R5, PT ;  /* 0x800000051400720b */ /* 0x000fe20003f0e000 */
[----:B------:R-:W-:Y:S01]  /*09a0*/  FADD R5, R5, R20 ;  /* 0x0000001405057221 */ /* 0x000fe20000000000 */
[----:B------:R-:W-:Y:S02]  /*09b0*/  FSETP.GEU.AND P1, PT, R3, -R6, PT ;  /* 0x800000060300720b */ /* 0x000fe40003f2e000 */
[----:B------:R-:W-:Y:S01]  /*09c0*/  SEL R4, R4, RZ, P6 ;  /* 0x000000ff04047207 */ /* 0x000fe20003000000 */
[----:B------:R-:W-:Y:S01]  /*09d0*/  FADD R6, R6, R3 ;  /* 0x0000000306067221 */ /* 0x000fe20000000000 */
[----:B------:R-:W-:Y:S01]  /*09e0*/  FSETP.GEU.AND P2, PT, R2, -R7, PT ;  /* 0x800000070200720b */ /* 0x000fe20003f4e000 */
[----:B------:R-:W-:Y:S01]  /*09f0*/  FADD R7, R7, R2 ;  /* 0x0000000207077221 */ /* 0x000fe20000000000 */
[----:B---3--:R-:W-:Y:S01]  /*0a00*/  FSETP.GEU.AND P3, PT, R27, -R8, PT ;  /* 0x800000081b00720b */ /* 0x008fe20003f6e000 */
[----:B------:R-:W-:Y:S01]  /*0a10*/  FADD R8, R8, R27 ;  /* 0x0000001b08087221 */ /* 0x000fe20000000000 */
[----:B------:R-:W-:Y:S01]  /*0a20*/  FSETP.GEU.AND P4, PT, R26, -R9, PT ;  /* 0x800000091a00720b */ /* 0x000fe20003f8e000 */
[----:B------:R-:W-:Y:S01]  /*0a30*/  FADD R9, R9, R26 ;  /* 0x0000001a09097221 */ /* 0x000fe20000000000 */
[----:B------:R-:W-:Y:S01]  /*0a40*/  FSETP.GEU.AND P5, PT, R25, -R10, PT ;  /* 0x8000000a1900720b */ /* 0x000fe20003fae000 */
[----:B------:R-:W-:Y:S01]  /*0a50*/  FADD R10, R10, R25 ;  /* 0x000000190a0a7221 */ /* 0x000fe20000000000 */
[----:B------:R-:W-:Y:S01]  /*0a60*/  FSETP.GEU.AND P6, PT, R24, -R11, PT ;  /* 0x8000000b1800720b */ /* 0x000fe20003fce000 */
[----:B------:R-:W-:Y:S01]  /*0a70*/  FADD R11, R11, R24 ;  /* 0x000000180b0b7221 */ /* 0x000fe20000000000 */
[----:B------:R-:W-:-:S02]  /*0a80*/  SEL R5, R5, RZ, P0 ;  /* 0x000000ff05057207 */ /* 0x000fc40000000000 */
[----:B------:R-:W-:Y:S02]  /*0a90*/  SEL R6, R6, RZ, P1 ;  /* 0x000000ff06067207 */ /* 0x000fe40000800000 */
[----:B------:R-:W-:Y:S02]  /*0aa0*/  SEL R7, R7, RZ, P2 ;  /* 0x000000ff07077207 */ /* 0x000fe40001000000 */
[----:B------:R-:W-:Y:S02]  /*0ab0*/  SEL R8, R8, RZ, P3 ;  /* 0x000000ff08087207 */ /* 0x000fe40001800000 */
[----:B------:R-:W-:Y:S02]  /*0ac0*/  SEL R9, R9, RZ, P4 ;  /* 0x000000ff09097207 */ /* 0x000fe40002000000 */
[----:B------:R-:W-:Y:S02]  /*0ad0*/  SEL R10, R10, RZ, P5 ;  /* 0x000000ff0a0a7207 */ /* 0x000fe40002800000 */
[----:B------:R-:W-:Y:S01]  /*0ae0*/  SEL R11, R11, RZ, P6 ;  /* 0x000000ff0b0b7207 */ /* 0x000fe20003000000 */
[----:B------:R-:W-:Y:S04]  /*0af0*/  STG.E.128 desc[UR4][R12.64], R4 ;  /* 0x000000040c007986 */ /* 0x000fe8000c101d04 */
[----:B------:R-:W-:Y:S01]  /*0b00*/  STG.E.128 desc[UR4][R12.64+0x800], R8 ;  /* 0x000800080c007986 */ /* 0x000fe2000c101d04 */
[----:B------:R-:W-:Y:S05]  /*0b10*/  EXIT ;  /* 0x000000000000794d */ /* 0x000fea0003800000 */
.L_x_0:
[----:B------:R-:W-:-:S00]  /*0b20*/  BRA `(.L_x_0) ;  /* 0xfffffffc00fc7947 */ /* 0x000fc0000383ffff */
[----:B------:R-:W-:-:S00]  /*0b30*/  NOP ;  /* 0x0000000000007918 */ /* 0x000fc00000000000 */
        /* <DEDUP_REMOVED lines=12> */
.L_x_1:


//--------------------- .nv.global.init           --------------------------
	.section	.nv.global.init,"aw",@progbits
.nv.global.init:
	.type		_$_str,@object
	.size		_$_str,(_$_str_$_2 - _$_str)
_$_str:
        /*0000*/ 	.byte	0x5f, 0x5f, 0x43, 0x55, 0x44, 0x41, 0x5f, 0x46, 0x54, 0x5a, 0x00
	.type		_$_str_$_2,@object
	.size		_$_str_$_2,(.L_1 - _$_str_$_2)
_$_str_$_2:
        /*000b*/ 	.byte	0x5f, 0x5f, 0x43, 0x55, 0x44, 0x41, 0x5f, 0x50, 0x52, 0x45, 0x43, 0x5f, 0x53, 0x51, 0x52, 0x54
        /*001b*/ 	.byte	0x00
.L_1:


//--------------------- .nv.constant0.triton_poi_fused__native_batch_norm_legit_no_training_add_relu_32 --------------------------
	.section	.nv.constant0.triton_poi_fused__native_batch_norm_legit_no_training_add_relu_32,"a",@progbits
	.sectionflags	@""
	.align	4
.nv.constant0.triton_poi_fused__native_batch_norm_legit_no_training_add_relu_32:
	.zero		588
